	.headerflags	@"EF_CUDA_TEXMODE_UNIFIED EF_CUDA_64BIT_ADDRESS EF_CUDA_ACCELERATORS EF_CUDA_SM90 EF_CUDA_VIRTUAL_SM(EF_CUDA_SM90)"
	.elftype	@"ET_EXEC"


//--------------------- .nv.info                  --------------------------
	.section	.nv.info,"",@"SHT_CUDA_INFO"
	.align	4


	//----- nvinfo : EIATTR_REGCOUNT
	.align		4
        /*0000*/ 	.byte	0x04, 0x2f
        /*0002*/ 	.short	(.L_1 - .L_0)
	.align		4
.L_0:
        /*0004*/ 	.word	index@(triton_poi_fused__prelu_kernel_0)
        /*0008*/ 	.word	0x0000000e


	//----- nvinfo : EIATTR_MIN_STACK_SIZE
	.align		4
.L_1:
        /*000c*/ 	.byte	0x04, 0x12
        /*000e*/ 	.short	(.L_3 - .L_2)
	.align		4
.L_2:
        /*0010*/ 	.word	index@(triton_poi_fused__prelu_kernel_0)
        /*0014*/ 	.word	0x00000000


	//----- nvinfo : EIATTR_FRAME_SIZE
	.align		4
.L_3:
        /*0018*/ 	.byte	0x04, 0x11
        /*001a*/ 	.short	(.L_5 - .L_4)
	.align		4
.L_4:
        /*001c*/ 	.word	index@(triton_poi_fused__prelu_kernel_0)
        /*0020*/ 	.word	0x00000000


	//----- nvinfo : EIATTR_MIN_STACK_SIZE
	.align		4
.L_5:
        /*0024*/ 	.byte	0x04, 0x12
        /*0026*/ 	.short	(.L_7 - .L_6)
	.align		4
.L_6:
        /*0028*/ 	.word	index@(triton_poi_fused__prelu_kernel_0)
        /*002c*/ 	.word	0x00000000
.L_7:


//--------------------- .nv.info.triton_poi_fused__prelu_kernel_0 --------------------------
	.section	.nv.info.triton_poi_fused__prelu_kernel_0,"",@"SHT_CUDA_INFO"
	.sectionflags	@""
	.align	4


	//----- nvinfo : EIATTR_CUDA_API_VERSION
	.align		4
        /*0000*/ 	.byte	0x04, 0x37
        /*0002*/ 	.short	(.L_9 - .L_8)
.L_8:
        /*0004*/ 	.word	0x0000007c


	//----- nvinfo : EIATTR_KPARAM_INFO
	.align		4
.L_9:
        /*0008*/ 	.byte	0x04, 0x17
        /*000a*/ 	.short	(.L_11 - .L_10)
.L_10:
        /*000c*/ 	.word	0x00000000
        /*0010*/ 	.short	0x0003
        /*0012*/ 	.short	0x0018
        /*0014*/ 	.byte	0x00, 0xf0, 0x11, 0x00


	//----- nvinfo : EIATTR_KPARAM_INFO
	.align		4
.L_11:
        /*0018*/ 	.byte	0x04, 0x17
        /*001a*/ 	.short	(.L_13 - .L_12)
.L_12:
        /*001c*/ 	.word	0x00000000
        /*0020*/ 	.short	0x0002
        /*0022*/ 	.short	0x0010
        /*0024*/ 	.byte	0x00, 0xf4, 0x21, 0x00


	//----- nvinfo : EIATTR_KPARAM_INFO
	.align		4
.L_13:
        /*0028*/ 	.byte	0x04, 0x17
        /*002a*/ 	.short	(.L_15 - .L_14)
.L_14:
        /*002c*/ 	.word	0x00000000
        /*0030*/ 	.short	0x0001
        /*0032*/ 	.short	0x0008
        /*0034*/ 	.byte	0x00, 0xf4, 0x21, 0x00


	//----- nvinfo : EIATTR_KPARAM_INFO
	.align		4
.L_15:
        /*0038*/ 	.byte	0x04, 0x17
        /*003a*/ 	.short	(.L_17 - .L_16)
.L_16:
        /*003c*/ 	.word	0x00000000
        /*0040*/ 	.short	0x0000
        /*0042*/ 	.short	0x0000
        /*0044*/ 	.byte	0x00, 0xf4, 0x21, 0x00


	//----- nvinfo : EIATTR_SPARSE_MMA_MASK
	.align		4
.L_17:
        /*0048*/ 	.byte	0x03, 0x50
        /*004a*/ 	.short	0x0000


	//----- nvinfo : EIATTR_MAXREG_COUNT
	.align		4
        /*004c*/ 	.byte	0x03, 0x1b
        /*004e*/ 	.short	0x00ff


	//----- nvinfo : EIATTR_EXIT_INSTR_OFFSETS
	.align		4
        /*0050*/ 	.byte	0x04, 0x1c
        /*0052*/ 	.short	(.L_19 - .L_18)


	//   ....[0]....
.L_18:
        /*0054*/ 	.word	0x000001a0


	//   ....[1]....
        /*0058*/ 	.word	0x000001c0


	//----- nvinfo : EIATTR_REQNTID
	.align		4
.L_19:
        /*005c*/ 	.byte	0x04, 0x10
        /*005e*/ 	.short	(.L_21 - .L_20)
.L_20:
        /*0060*/ 	.word	0x00000080
        /*0064*/ 	.word	0x00000001
        /*0068*/ 	.word	0x00000001


	//----- nvinfo : EIATTR_CBANK_PARAM_SIZE
	.align		4
.L_21:
        /*006c*/ 	.byte	0x03, 0x19
        /*006e*/ 	.short	0x001c


	//----- nvinfo : EIATTR_PARAM_CBANK
	.align		4
        /*0070*/ 	.byte	0x04, 0x0a
        /*0072*/ 	.short	(.L_23 - .L_22)
	.align		4
.L_22:
        /*0074*/ 	.word	index@(.nv.constant0.triton_poi_fused__prelu_kernel_0)
        /*0078*/ 	.short	0x0210
        /*007a*/ 	.short	0x001c


	//----- nvinfo : EIATTR_SW_WAR
	.align		4
.L_23:
        /*007c*/ 	.byte	0x04, 0x36
        /*007e*/ 	.short	(.L_25 - .L_24)
.L_24:
        /*0080*/ 	.word	0x00000008
.L_25:


//--------------------- .nv.callgraph             --------------------------
	.section	.nv.callgraph,"",@"SHT_CUDA_CALLGRAPH"
	.align	4
	.sectionentsize	8
	.align		4
        /*0000*/ 	.word	0x00000000
	.align		4
        /*0004*/ 	.word	0xffffffff
	.align		4
        /*0008*/ 	.word	0x00000000
	.align		4
        /*000c*/ 	.word	0xfffffffe
	.align		4
        /*0010*/ 	.word	0x00000000
	.align		4
        /*0014*/ 	.word	0xfffffffd
	.align		4
        /*0018*/ 	.word	0x00000000
	.align		4
        /*001c*/ 	.word	0xfffffffc


//--------------------- .text.triton_poi_fused__prelu_kernel_0 --------------------------
	.section	.text.triton_poi_fused__prelu_kernel_0,"ax",@progbits
	.align	128
        .global         triton_poi_fused__prelu_kernel_0
        .type           triton_poi_fused__prelu_kernel_0,@function
        .size           triton_poi_fused__prelu_kernel_0,(.L_x_1 - triton_poi_fused__prelu_kernel_0)
        .other          triton_poi_fused__prelu_kernel_0,@"STO_CUDA_ENTRY STV_DEFAULT"
triton_poi_fused__prelu_kernel_0:
.text.triton_poi_fused__prelu_kernel_0:
[----:B------:R-:W0:Y:S02]  /*0000*/  LDC R1, c[0x0][0x28] ;  /* 0x00000a00ff017b82 */ /* 0x000e240000000800 */
[----:B------:R-:W1:Y:S01]  /*0010*/  S2R R0, SR_TID.X ;  /* 0x0000000000007919 */ /* 0x000e620000002100 */
[----:B------:R-:W2:Y:S01]  /*0020*/  LDC.64 R2, c[0x0][0x210] ;  /* 0x00008400ff027b82 */ /* 0x000ea20000000a00 */
[----:B------:R-:W-:Y:S01]  /*0030*/  IMAD.MOV.U32 R11, RZ, RZ, RZ ;  /* 0x000000ffff0b7224 */ /* 0x000fe200078e00ff */
[----:B------:R-:W-:Y:S01]  /*0040*/  ULDC.64 UR4, c[0x0][0x208] ;  /* 0x0000820000047ab9 */ /* 0x000fe20000000a00 */
[----:B------:R-:W3:Y:S01]  /*0050*/  S2R R9, SR_CTAID.X ;  /* 0x0000000000097919 */ /* 0x000ee20000002500 */
[----:B-1----:R-:W-:Y:S02]  /*0060*/  LOP3.LUT R0, R0, 0x7f, RZ, 0xc0, !PT ;  /* 0x0000007f00007812 */ /* 0x002fe400078ec0ff */
[----:B---3--:R-:W-:-:S03]  /*0070*/  SHF.R.S32.HI R4, RZ, 0x18, R9 ;  /* 0x00000018ff047819 */ /* 0x008fc60000011409 */
[----:B------:R-:W-:Y:S01]  /*0080*/  IMAD R9, R9, 0x80, R0 ;  /* 0x0000008009097824 */ /* 0x000fe200078e0200 */
[----:B------:R-:W-:-:S03]  /*0090*/  SGXT R0, R4, 0x1 ;  /* 0x000000010400781a */ /* 0x000fc60000000200 */
[C---:B--2---:R-:W-:Y:S01]  /*00a0*/  IMAD.WIDE R2, R9.reuse, 0x4, R2 ;  /* 0x0000000409027825 */ /* 0x044fe200078e0202 */
[----:B------:R-:W1:Y:S01]  /*00b0*/  LDC.64 R4, c[0x0][0x218] ;  /* 0x00008600ff047b82 */ /* 0x000e620000000a00 */
[----:B------:R-:W-:Y:S02]  /*00c0*/  ISETP.GE.AND P1, PT, R9, 0x100, PT ;  /* 0x000001000900780c */ /* 0x000fe40003f26270 */
[----:B------:R-:W-:-:S04]  /*00d0*/  LEA.HI R0, R0, R9, RZ, 0x4 ;  /* 0x0000000900007211 */ /* 0x000fc800078f20ff */
[----:B------:R-:W-:-:S04]  /*00e0*/  SHF.R.S32.HI R0, RZ, 0x4, R0 ;  /* 0x00000004ff007819 */ /* 0x000fc80000011400 */
[----:B------:R-:W-:-:S03]  /*00f0*/  LEA.HI R6, R0, R0, RZ, 0x2 ;  /* 0x0000000000067211 */ /* 0x000fc600078f10ff */
[----:B------:R-:W2:Y:S01]  /*0100*/  @!P1 LDG.E R11, desc[UR4][R2.64] ;  /* 0x00000004020b9981 */ /* 0x000ea2000c1e1900 */
[----:B------:R-:W-:-:S05]  /*0110*/  LOP3.LUT R7, R6, 0xfffffffc, RZ, 0xc0, !PT ;  /* 0xfffffffc06077812 */ /* 0x000fca00078ec0ff */
[----:B------:R-:W-:Y:S02]  /*0120*/  IMAD.IADD R7, R0, 0x1, -R7 ;  /* 0x0000000100077824 */ /* 0x000fe400078e0a07 */
[----:B------:R-:W-:Y:S02]  /*0130*/  IMAD.MOV.U32 R0, RZ, RZ, RZ ;  /* 0x000000ffff007224 */ /* 0x000fe400078e00ff */
[----:B-1----:R-:W-:Y:S02]  /*0140*/  IMAD.WIDE R4, R7, 0x4, R4 ;  /* 0x0000000407047825 */ /* 0x002fe400078e0204 */
[----:B------:R-:W1:Y:S03]  /*0150*/  LDC.64 R6, c[0x0][0x220] ;  /* 0x00008800ff067b82 */ /* 0x000e660000000a00 */
[----:B------:R-:W3:Y:S01]  /*0160*/  @!P1 LDG.E.EL R0, desc[UR4][R4.64] ;  /* 0x0000000404009981 */ /* 0x000ee2000c2e1900 */
[----:B-1----:R-:W-:Y:S01]  /*0170*/  IMAD.WIDE R6, R9, 0x4, R6 ;  /* 0x0000000409067825 */ /* 0x002fe200078e0206 */
[----:B--2---:R-:W-:-:S13]  /*0180*/  FSETP.GT.AND P0, PT, R11, RZ, PT ;  /* 0x000000ff0b00720b */ /* 0x004fda0003f04000 */
[----:B---3--:R-:W-:Y:S01]  /*0190*/  @!P0 FMUL R11, R0, R11 ;  /* 0x0000000b000b8220 */ /* 0x008fe20000400000 */
[----:B------:R-:W-:Y:S06]  /*01a0*/  @P1 EXIT ;  /* 0x000000000000194d */ /* 0x000fec0003800000 */
[----:B------:R-:W-:Y:S01]  /*01b0*/  STG.E desc[UR4][R6.64], R11 ;  /* 0x0000000b06007986 */ /* 0x000fe2000c101904 */
[----:B------:R-:W-:Y:S05]  /*01c0*/  EXIT ;  /* 0x000000000000794d */ /* 0x000fea0003800000 */
.L_x_0:
[----:B------:R-:W-:-:S00]  /*01d0*/  BRA `(.L_x_0) ;  /* 0xfffffffc00fc7947 */ /* 0x000fc0000383ffff */
[----:B------:R-:W-:-:S00]  /*01e0*/  NOP ;  /* 0x0000000000007918 */ /* 0x000fc00000000000 */
        /* <DEDUP_REMOVED lines=9> */
.L_x_1:


//--------------------- .nv.constant0.triton_poi_fused__prelu_kernel_0 --------------------------
	.section	.nv.constant0.triton_poi_fused__prelu_kernel_0,"a",@progbits
	.sectionflags	@""
	.align	4
.nv.constant0.triton_poi_fused__prelu_kernel_0:
	.zero		556
